//
// Generated by NVIDIA NVVM Compiler
//
// Compiler Build ID: CL-36424714
// Cuda compilation tools, release 13.0, V13.0.88
// Based on NVVM 20.0.0
//

.version 9.0
.target sm_100
.address_size 64

	// .globl	_Z11vecAdditionPiS_S_i

.visible .entry _Z11vecAdditionPiS_S_i(
	.param .u64 .ptr .align 1 _Z11vecAdditionPiS_S_i_param_0,
	.param .u64 .ptr .align 1 _Z11vecAdditionPiS_S_i_param_1,
	.param .u64 .ptr .align 1 _Z11vecAdditionPiS_S_i_param_2,
	.param .u32 _Z11vecAdditionPiS_S_i_param_3
)
{
	.reg .pred 	%p<2>;
	.reg .b32 	%r<9>;
	.reg .b64 	%rd<11>;

	ld.param.u64 	%rd1, [_Z11vecAdditionPiS_S_i_param_0];
	ld.param.u64 	%rd2, [_Z11vecAdditionPiS_S_i_param_1];
	ld.param.u64 	%rd3, [_Z11vecAdditionPiS_S_i_param_2];
	ld.param.u32 	%r2, [_Z11vecAdditionPiS_S_i_param_3];
	mov.u32 	%r3, %tid.x;
	mov.u32 	%r4, %ntid.x;
	mov.u32 	%r5, %ctaid.x;
	mad.lo.s32 	%r1, %r4, %r5, %r3;
	setp.ge.s32 	%p1, %r1, %r2;
	@%p1 bra 	$L__BB0_2;
	cvta.to.global.u64 	%rd4, %rd1;
	cvta.to.global.u64 	%rd5, %rd2;
	cvta.to.global.u64 	%rd6, %rd3;
	mul.wide.s32 	%rd7, %r1, 4;
	add.s64 	%rd8, %rd4, %rd7;
	ld.global.u32 	%r6, [%rd8];
	add.s64 	%rd9, %rd5, %rd7;
	ld.global.u32 	%r7, [%rd9];
	add.s32 	%r8, %r7, %r6;
	add.s64 	%rd10, %rd6, %rd7;
	st.global.u32 	[%rd10], %r8;
$L__BB0_2:
	ret;

}


// ===== COMPILED SASS (sm_100) =====

	.target	sm_100

	.elftype	@"ET_EXEC"


//--------------------- .note.nv.tkinfo           --------------------------
	.section	.note.nv.tkinfo,"",@"SHT_NOTE"
	.sectionflags	@"SHF_NOTE_NV_TKINFO"
	.tkinfo
        /*0018*/ 	.word	0x00000002
        /*0030*/ 	.string	""
        /*0030*/ 	.string	"ptxas"
        /*0030*/ 	.string	"Cuda compilation tools, release 13.0, V13.0.88"
        /*0030*/ 	.string	"Build cuda_13.0.r13.0/compiler.36424714_0"
        /*0030*/ 	.string	"-arch sm_100 -m 64 "



//--------------------- .note.nv.cuinfo           --------------------------
	.section	.note.nv.cuinfo,"",@"SHT_NOTE"
	.sectionflags	@"SHF_NOTE_NV_CUINFO"
        /*0018*/ 	.short	0x0002
        /*001a*/ 	.short	0x0064
        /*001c*/ 	.short	0x0082
	.zero		2


//--------------------- .nv.info                  --------------------------
	.section	.nv.info,"",@"SHT_CUDA_INFO"
	.align	4


	//----- nvinfo : EIATTR_REGCOUNT
	.align		4
        /*0000*/ 	.byte	0x04, 0x2f
        /*0002*/ 	.short	(.L_1 - .L_0)
	.align		4
.L_0:
        /*0004*/ 	.word	index@(_Z11vecAdditionPiS_S_i)
        /*0008*/ 	.word	0x0000000c


	//----- nvinfo : EIATTR_FRAME_SIZE
	.align		4
.L_1:
        /*000c*/ 	.byte	0x04, 0x11
        /*000e*/ 	.short	(.L_3 - .L_2)
	.align		4
.L_2:
        /*0010*/ 	.word	index@(_Z11vecAdditionPiS_S_i)
        /*0014*/ 	.word	0x00000000


	//----- nvinfo : EIATTR_MIN_STACK_SIZE
	.align		4
.L_3:
        /*0018*/ 	.byte	0x04, 0x12
        /*001a*/ 	.short	(.L_5 - .L_4)
	.align		4
.L_4:
        /*001c*/ 	.word	index@(_Z11vecAdditionPiS_S_i)
        /*0020*/ 	.word	0x00000000
.L_5:


//--------------------- .nv.compat                --------------------------
	.section	.nv.compat,"",@"SHT_CUDA_COMPAT_INFO"
	.align	4
        /*0000*/ 	.byte	0x02, 0x09, 0x00, 0x00, 0x02, 0x02, 0x01, 0x00, 0x02, 0x05, 0x05, 0x00, 0x03, 0x07, 0x01, 0x01
        /*0010*/ 	.byte	0x02, 0x03, 0x00, 0x00, 0x02, 0x06, 0x01, 0x00, 0x04, 0x0b, 0x08, 0x00, 0x09, 0x00, 0x00, 0x00
        /*0020*/ 	.byte	0x00, 0x00, 0x00, 0x00


//--------------------- .nv.info._Z11vecAdditionPiS_S_i --------------------------
	.section	.nv.info._Z11vecAdditionPiS_S_i,"",@"SHT_CUDA_INFO"
	.sectionflags	@""
	.align	4


	//----- nvinfo : EIATTR_CUDA_API_VERSION
	.align		4
        /*0000*/ 	.byte	0x04, 0x37
        /*0002*/ 	.short	(.L_7 - .L_6)
.L_6:
        /*0004*/ 	.word	0x00000082


	//----- nvinfo : EIATTR_KPARAM_INFO
	.align		4
.L_7:
        /*0008*/ 	.byte	0x04, 0x17
        /*000a*/ 	.short	(.L_9 - .L_8)
.L_8:
        /*000c*/ 	.word	0x00000000
        /*0010*/ 	.short	0x0003
        /*0012*/ 	.short	0x0018
        /*0014*/ 	.byte	0x00, 0xf0, 0x11, 0x00


	//----- nvinfo : EIATTR_KPARAM_INFO
	.align		4
.L_9:
        /*0018*/ 	.byte	0x04, 0x17
        /*001a*/ 	.short	(.L_11 - .L_10)
.L_10:
        /*001c*/ 	.word	0x00000000
        /*0020*/ 	.short	0x0002
        /*0022*/ 	.short	0x0010
        /*0024*/ 	.byte	0x00, 0xf5, 0x21, 0x00


	//----- nvinfo : EIATTR_KPARAM_INFO
	.align		4
.L_11:
        /*0028*/ 	.byte	0x04, 0x17
        /*002a*/ 	.short	(.L_13 - .L_12)
.L_12:
        /*002c*/ 	.word	0x00000000
        /*0030*/ 	.short	0x0001
        /*0032*/ 	.short	0x0008
        /*0034*/ 	.byte	0x00, 0xf5, 0x21, 0x00


	//----- nvinfo : EIATTR_KPARAM_INFO
	.align		4
.L_13:
        /*0038*/ 	.byte	0x04, 0x17
        /*003a*/ 	.short	(.L_15 - .L_14)
.L_14:
        /*003c*/ 	.word	0x00000000
        /*0040*/ 	.short	0x0000
        /*0042*/ 	.short	0x0000
        /*0044*/ 	.byte	0x00, 0xf5, 0x21, 0x00


	//----- nvinfo : EIATTR_SPARSE_MMA_MASK
	.align		4
.L_15:
        /*0048*/ 	.byte	0x03, 0x50
        /*004a*/ 	.short	0x0000


	//----- nvinfo : EIATTR_MAXREG_COUNT
	.align		4
        /*004c*/ 	.byte	0x03, 0x1b
        /*004e*/ 	.short	0x00ff


	//----- nvinfo : EIATTR_MERCURY_ISA_VERSION
	.align		4
        /*0050*/ 	.byte	0x03, 0x5f
        /*0052*/ 	.short	0x0101


	//----- nvinfo : EIATTR_VRC_CTA_INIT_COUNT
	.align		4
        /*0054*/ 	.byte	0x02, 0x4a
	.zero		1
	.zero		1


	//----- nvinfo : EIATTR_EXIT_INSTR_OFFSETS
	.align		4
        /*0058*/ 	.byte	0x04, 0x1c
        /*005a*/ 	.short	(.L_17 - .L_16)


	//   ....[0]....
.L_16:
        /*005c*/ 	.word	0x00000070


	//   ....[1]....
        /*0060*/ 	.word	0x00000130


	//----- nvinfo : EIATTR_CBANK_PARAM_SIZE
	.align		4
.L_17:
        /*0064*/ 	.byte	0x03, 0x19
        /*0066*/ 	.short	0x001c


	//----- nvinfo : EIATTR_PARAM_CBANK
	.align		4
        /*0068*/ 	.byte	0x04, 0x0a
        /*006a*/ 	.short	(.L_19 - .L_18)
	.align		4
.L_18:
        /*006c*/ 	.word	index@(.nv.constant0._Z11vecAdditionPiS_S_i)
        /*0070*/ 	.short	0x0380
        /*0072*/ 	.short	0x001c


	//----- nvinfo : EIATTR_SW_WAR
	.align		4
.L_19:
        /*0074*/ 	.byte	0x04, 0x36
        /*0076*/ 	.short	(.L_21 - .L_20)
.L_20:
        /*0078*/ 	.word	0x00000008
.L_21:


//--------------------- .nv.callgraph             --------------------------
	.section	.nv.callgraph,"",@"SHT_CUDA_CALLGRAPH"
	.align	4
	.sectionentsize	8
	.align		4
        /*0000*/ 	.word	0x00000000
	.align		4
        /*0004*/ 	.word	0xffffffff
	.align		4
        /*0008*/ 	.word	0x00000000
	.align		4
        /*000c*/ 	.word	0xfffffffe
	.align		4
        /*0010*/ 	.word	0x00000000
	.align		4
        /*0014*/ 	.word	0xfffffffd
	.align		4
        /*0018*/ 	.word	0x00000000
	.align		4
        /*001c*/ 	.word	0xfffffffc


//--------------------- .text._Z11vecAdditionPiS_S_i --------------------------
	.section	.text._Z11vecAdditionPiS_S_i,"ax",@progbits
	.align	128
        .global         _Z11vecAdditionPiS_S_i
        .type           _Z11vecAdditionPiS_S_i,@function
        .size           _Z11vecAdditionPiS_S_i,(.L_x_1 - _Z11vecAdditionPiS_S_i)
        .other          _Z11vecAdditionPiS_S_i,@"STO_CUDA_ENTRY STV_DEFAULT"
_Z11vecAdditionPiS_S_i:
.text._Z11vecAdditionPiS_S_i:
[----:B------:R-:W-:Y:S01]  /*0000*/  LDC R1, c[0x0][0x37c] ;  /* 0x0000df00ff017b82 */ /* 0x000fe20000000800 */
[----:B------:R-:W0:Y:S01]  /*0010*/  S2R R9, SR_TID.X ;  /* 0x0000000000097919 */ /* 0x000e220000002100 */
[----:B------:R-:W0:Y:S01]  /*0020*/  LDCU UR4, c[0x0][0x360] ;  /* 0x00006c00ff0477ac */ /* 0x000e220008000800 */
[----:B------:R-:W0:Y:S01]  /*0030*/  S2R R0, SR_CTAID.X ;  /* 0x0000000000007919 */ /* 0x000e220000002500 */
[----:B------:R-:W1:Y:S01]  /*0040*/  LDCU UR5, c[0x0][0x398] ;  /* 0x00007300ff0577ac */ /* 0x000e620008000800 */
[----:B0-----:R-:W-:-:S05]  /*0050*/  IMAD R9, R0, UR4, R9 ;  /* 0x0000000400097c24 */ /* 0x001fca000f8e0209 */
[----:B-1----:R-:W-:-:S13]  /*0060*/  ISETP.GE.AND P0, PT, R9, UR5, PT ;  /* 0x0000000509007c0c */ /* 0x002fda000bf06270 */
[----:B------:R-:W-:Y:S05]  /*0070*/  @P0 EXIT ;  /* 0x000000000000094d */ /* 0x000fea0003800000 */
[----:B------:R-:W0:Y:S01]  /*0080*/  LDC.64 R2, c[0x0][0x380] ;  /* 0x0000e000ff027b82 */ /* 0x000e220000000a00 */
[----:B------:R-:W1:Y:S07]  /*0090*/  LDCU.64 UR4, c[0x0][0x358] ;  /* 0x00006b00ff0477ac */ /* 0x000e6e0008000a00 */
[----:B------:R-:W2:Y:S08]  /*00a0*/  LDC.64 R4, c[0x0][0x388] ;  /* 0x0000e200ff047b82 */ /* 0x000eb00000000a00 */
[----:B------:R-:W3:Y:S01]  /*00b0*/  LDC.64 R6, c[0x0][0x390] ;  /* 0x0000e400ff067b82 */ /* 0x000ee20000000a00 */
[----:B0-----:R-:W-:-:S06]  /*00c0*/  IMAD.WIDE R2, R9, 0x4, R2 ;  /* 0x0000000409027825 */ /* 0x001fcc00078e0202 */
[----:B-1----:R-:W4:Y:S01]  /*00d0*/  LDG.E R2, desc[UR4][R2.64] ;  /* 0x0000000402027981 */ /* 0x002f22000c1e1900 */
[----:B--2---:R-:W-:-:S06]  /*00e0*/  IMAD.WIDE R4, R9, 0x4, R4 ;  /* 0x0000000409047825 */ /* 0x004fcc00078e0204 */
[----:B------:R-:W4:Y:S01]  /*00f0*/  LDG.E R5, desc[UR4][R4.64] ;  /* 0x0000000404057981 */ /* 0x000f22000c1e1900 */
[----:B---3--:R-:W-:Y:S01]  /*0100*/  IMAD.WIDE R6, R9, 0x4, R6 ;  /* 0x0000000409067825 */ /* 0x008fe200078e0206 */
[----:B----4-:R-:W-:-:S05]  /*0110*/  IADD3 R9, PT, PT, R2, R5, RZ ;  /* 0x0000000502097210 */ /* 0x010fca0007ffe0ff */
[----:B------:R-:W-:Y:S01]  /*0120*/  STG.E desc[UR4][R6.64], R9 ;  /* 0x0000000906007986 */ /* 0x000fe2000c101904 */
[----:B------:R-:W-:Y:S05]  /*0130*/  EXIT ;  /* 0x000000000000794d */ /* 0x000fea0003800000 */
.L_x_0:
[----:B------:R-:W-:-:S00]  /*0140*/  BRA `(.L_x_0) ;  /* 0xfffffffc00fc7947 */ /* 0x000fc0000383ffff */
[----:B------:R-:W-:-:S00]  /*0150*/  NOP ;  /* 0x0000000000007918 */ /* 0x000fc00000000000 */
        /* <DEDUP_REMOVED lines=10> */
.L_x_1:


//--------------------- .nv.shared.reserved.0     --------------------------
	.section	.nv.shared.reserved.0,"aw",@nobits
	.weak		__nv_reservedSMEM_offset_0_alias
	.size		__nv_reservedSMEM_offset_0_alias, 0, 64
	.other		__nv_reservedSMEM_offset_0_alias,@"STO_CUDA_RESERVED_SHARED STV_DEFAULT"
__nv_reservedSMEM_offset_0_alias:
	.zero		0
	.zero		64


//--------------------- .nv.constant0._Z11vecAdditionPiS_S_i --------------------------
	.section	.nv.constant0._Z11vecAdditionPiS_S_i,"a",@progbits
	.sectionflags	@""
	.align	4
.nv.constant0._Z11vecAdditionPiS_S_i:
	.zero		924


//--------------------- SYMBOLS --------------------------

	.type		.nv.reservedSmem.offset0,@object
	.size		.nv.reservedSmem.offset0,0x4
